//
// Generated by NVIDIA NVVM Compiler
//
// Compiler Build ID: CL-36424714
// Cuda compilation tools, release 13.0, V13.0.88
// Based on NVVM 20.0.0
//

.version 9.0
.target sm_100
.address_size 64

	// .globl	_Z12filterKernelPiS_S_S_S_S_

.visible .entry _Z12filterKernelPiS_S_S_S_S_(
	.param .u64 .ptr .align 1 _Z12filterKernelPiS_S_S_S_S__param_0,
	.param .u64 .ptr .align 1 _Z12filterKernelPiS_S_S_S_S__param_1,
	.param .u64 .ptr .align 1 _Z12filterKernelPiS_S_S_S_S__param_2,
	.param .u64 .ptr .align 1 _Z12filterKernelPiS_S_S_S_S__param_3,
	.param .u64 .ptr .align 1 _Z12filterKernelPiS_S_S_S_S__param_4,
	.param .u64 .ptr .align 1 _Z12filterKernelPiS_S_S_S_S__param_5
)
{
	.reg .pred 	%p<31>;
	.reg .b32 	%r<72>;
	.reg .b64 	%rd<44>;

	ld.param.u64 	%rd10, [_Z12filterKernelPiS_S_S_S_S__param_0];
	ld.param.u64 	%rd11, [_Z12filterKernelPiS_S_S_S_S__param_1];
	ld.param.u64 	%rd12, [_Z12filterKernelPiS_S_S_S_S__param_2];
	ld.param.u64 	%rd13, [_Z12filterKernelPiS_S_S_S_S__param_3];
	ld.param.u64 	%rd14, [_Z12filterKernelPiS_S_S_S_S__param_4];
	cvta.to.global.u64 	%rd1, %rd13;
	cvta.to.global.u64 	%rd2, %rd12;
	cvta.to.global.u64 	%rd3, %rd11;
	cvta.to.global.u64 	%rd4, %rd10;
	cvta.to.global.u64 	%rd5, %rd14;
	mov.u32 	%r17, %ctaid.x;
	mov.u32 	%r18, %ntid.x;
	mov.u32 	%r19, %tid.x;
	mad.lo.s32 	%r1, %r17, %r18, %r19;
	ld.global.u32 	%r20, [%rd5];
	shl.b32 	%r21, %r1, 1;
	not.b32 	%r22, %r21;
	add.s32 	%r2, %r20, %r22;
	mul.wide.s32 	%rd15, %r2, 4;
	add.s64 	%rd6, %rd4, %rd15;
	ld.global.u32 	%r23, [%rd6];
	setp.lt.s32 	%p1, %r23, 8;
	and.b32  	%r24, %r23, 1;
	setp.eq.b32 	%p2, %r24, 1;
	not.pred 	%p3, %p2;
	or.pred  	%p4, %p1, %p3;
	mul.lo.s32 	%r25, %r23, -1431655765;
	setp.gt.u32 	%p5, %r25, 1431655765;
	add.s64 	%rd7, %rd3, %rd15;
	add.s64 	%rd8, %rd2, %rd15;
	or.pred  	%p6, %p4, %p5;
	@%p6 bra 	$L__BB0_2;
	mov.b32 	%r27, 1;
	st.global.u32 	[%rd7], %r27;
	st.global.u32 	[%rd8], %r27;
	bra.uni 	$L__BB0_3;
$L__BB0_2:
	mov.b32 	%r26, 0;
	st.global.u32 	[%rd7], %r26;
	st.global.u32 	[%rd8], %r26;
$L__BB0_3:
	setp.lt.s32 	%p7, %r2, 1;
	@%p7 bra 	$L__BB0_7;
	add.s32 	%r3, %r2, -1;
	mul.wide.u32 	%rd16, %r3, 4;
	add.s64 	%rd17, %rd4, %rd16;
	ld.global.u32 	%r28, [%rd17];
	setp.lt.s32 	%p8, %r28, 8;
	and.b32  	%r29, %r28, 1;
	setp.eq.b32 	%p9, %r29, 1;
	not.pred 	%p10, %p9;
	or.pred  	%p11, %p8, %p10;
	mul.lo.s32 	%r30, %r28, -1431655765;
	setp.gt.u32 	%p12, %r30, 1431655765;
	or.pred  	%p13, %p11, %p12;
	@%p13 bra 	$L__BB0_6;
	add.s64 	%rd22, %rd3, %rd16;
	mov.b32 	%r32, 1;
	st.global.u32 	[%rd22], %r32;
	add.s64 	%rd23, %rd2, %rd16;
	st.global.u32 	[%rd23], %r32;
	bra.uni 	$L__BB0_7;
$L__BB0_6:
	add.s64 	%rd19, %rd3, %rd16;
	mov.b32 	%r31, 0;
	st.global.u32 	[%rd19], %r31;
	add.s64 	%rd20, %rd2, %rd16;
	st.global.u32 	[%rd20], %r31;
$L__BB0_7:
	bar.sync 	0;
	ld.global.u32 	%r68, [%rd5];
	setp.lt.s32 	%p14, %r68, 2;
	mul.wide.u32 	%rd24, %r2, 4;
	add.s64 	%rd9, %rd2, %rd24;
	mov.b32 	%r71, 2;
	@%p14 bra 	$L__BB0_14;
	mov.b32 	%r67, 2;
$L__BB0_9:
	rem.s32 	%r35, %r2, %r67;
	add.s32 	%r36, %r68, -1;
	rem.s32 	%r37, %r36, %r67;
	setp.ne.s32 	%p15, %r35, %r37;
	@%p15 bra 	$L__BB0_13;
	shr.u32 	%r7, %r67, 1;
	setp.lt.s32 	%p16, %r2, %r7;
	@%p16 bra 	$L__BB0_12;
	sub.s32 	%r38, %r2, %r7;
	mul.wide.s32 	%rd25, %r38, 4;
	add.s64 	%rd26, %rd2, %rd25;
	ld.global.u32 	%r39, [%rd26];
	ld.global.u32 	%r40, [%rd9];
	add.s32 	%r41, %r40, %r39;
	st.global.u32 	[%rd9], %r41;
$L__BB0_12:
	bar.sync 	0;
	ld.global.u32 	%r68, [%rd5];
$L__BB0_13:
	shl.b32 	%r71, %r67, 1;
	setp.lt.s32 	%p17, %r67, %r68;
	mov.u32 	%r67, %r71;
	@%p17 bra 	$L__BB0_9;
$L__BB0_14:
	add.s32 	%r42, %r68, -1;
	setp.ne.s32 	%p18, %r2, %r42;
	@%p18 bra 	$L__BB0_16;
	mov.b32 	%r43, 0;
	st.global.u32 	[%rd8], %r43;
$L__BB0_16:
	bar.sync 	0;
	setp.lt.s32 	%p19, %r71, 2;
	@%p19 bra 	$L__BB0_20;
$L__BB0_17:
	rem.s32 	%r44, %r2, %r71;
	ld.global.u32 	%r45, [%rd5];
	add.s32 	%r46, %r45, -1;
	rem.s32 	%r47, %r46, %r71;
	setp.ne.s32 	%p20, %r44, %r47;
	shr.u32 	%r14, %r71, 1;
	setp.lt.s32 	%p21, %r2, %r14;
	or.pred  	%p22, %p21, %p20;
	@%p22 bra 	$L__BB0_19;
	ld.global.u32 	%r48, [%rd9];
	sub.s32 	%r49, %r2, %r14;
	mul.wide.s32 	%rd27, %r49, 4;
	add.s64 	%rd28, %rd2, %rd27;
	ld.global.u32 	%r50, [%rd28];
	add.s32 	%r51, %r50, %r48;
	st.global.u32 	[%rd9], %r51;
	st.global.u32 	[%rd28], %r48;
$L__BB0_19:
	bar.sync 	0;
	bar.sync 	0;
	setp.gt.u32 	%p23, %r71, 3;
	mov.u32 	%r71, %r14;
	@%p23 bra 	$L__BB0_17;
$L__BB0_20:
	ld.global.u32 	%r52, [%rd7];
	setp.eq.s32 	%p24, %r52, 0;
	@%p24 bra 	$L__BB0_22;
	ld.global.u32 	%r53, [%rd8];
	add.s32 	%r54, %r53, 1;
	st.global.u32 	[%rd8], %r54;
$L__BB0_22:
	setp.lt.s32 	%p25, %r2, 1;
	@%p25 bra 	$L__BB0_25;
	add.s32 	%r15, %r2, -1;
	mul.wide.u32 	%rd29, %r15, 4;
	add.s64 	%rd30, %rd3, %rd29;
	ld.global.u32 	%r55, [%rd30];
	setp.eq.s32 	%p26, %r55, 0;
	@%p26 bra 	$L__BB0_25;
	add.s64 	%rd32, %rd2, %rd29;
	ld.global.u32 	%r56, [%rd32];
	add.s32 	%r57, %r56, 1;
	st.global.u32 	[%rd32], %r57;
$L__BB0_25:
	bar.sync 	0;
	ld.global.u32 	%r58, [%rd7];
	setp.eq.s32 	%p27, %r58, 0;
	@%p27 bra 	$L__BB0_27;
	ld.global.u32 	%r59, [%rd6];
	ld.global.u32 	%r60, [%rd8];
	mul.wide.s32 	%rd33, %r60, 4;
	add.s64 	%rd34, %rd1, %rd33;
	st.global.u32 	[%rd34+-4], %r59;
$L__BB0_27:
	setp.lt.s32 	%p28, %r2, 1;
	@%p28 bra 	$L__BB0_30;
	add.s32 	%r16, %r2, -1;
	mul.wide.u32 	%rd35, %r16, 4;
	add.s64 	%rd36, %rd3, %rd35;
	ld.global.u32 	%r61, [%rd36];
	setp.eq.s32 	%p29, %r61, 0;
	@%p29 bra 	$L__BB0_30;
	add.s64 	%rd38, %rd4, %rd35;
	ld.global.u32 	%r62, [%rd38];
	add.s64 	%rd39, %rd2, %rd35;
	ld.global.u32 	%r63, [%rd39];
	mul.wide.s32 	%rd40, %r63, 4;
	add.s64 	%rd41, %rd1, %rd40;
	st.global.u32 	[%rd41+-4], %r62;
$L__BB0_30:
	setp.ne.s32 	%p30, %r1, 0;
	@%p30 bra 	$L__BB0_32;
	ld.global.u32 	%r64, [%rd5];
	mul.wide.s32 	%rd42, %r64, 4;
	add.s64 	%rd43, %rd2, %rd42;
	ld.global.u32 	%r65, [%rd43+-4];
	st.global.u32 	[%rd5], %r65;
$L__BB0_32:
	ret;

}


// ===== COMPILED SASS (sm_100) =====

	.target	sm_100

	.elftype	@"ET_EXEC"


//--------------------- .note.nv.tkinfo           --------------------------
	.section	.note.nv.tkinfo,"",@"SHT_NOTE"
	.sectionflags	@"SHF_NOTE_NV_TKINFO"
	.tkinfo
        /*0018*/ 	.word	0x00000002
        /*0030*/ 	.string	""
        /*0030*/ 	.string	"ptxas"
        /*0030*/ 	.string	"Cuda compilation tools, release 13.0, V13.0.88"
        /*0030*/ 	.string	"Build cuda_13.0.r13.0/compiler.36424714_0"
        /*0030*/ 	.string	"-arch sm_100 -m 64 "



//--------------------- .note.nv.cuinfo           --------------------------
	.section	.note.nv.cuinfo,"",@"SHT_NOTE"
	.sectionflags	@"SHF_NOTE_NV_CUINFO"
        /*0018*/ 	.short	0x0002
        /*001a*/ 	.short	0x0064
        /*001c*/ 	.short	0x0082
	.zero		2


//--------------------- .nv.info                  --------------------------
	.section	.nv.info,"",@"SHT_CUDA_INFO"
	.align	4


	//----- nvinfo : EIATTR_REGCOUNT
	.align		4
        /*0000*/ 	.byte	0x04, 0x2f
        /*0002*/ 	.short	(.L_1 - .L_0)
	.align		4
.L_0:
        /*0004*/ 	.word	index@(_Z12filterKernelPiS_S_S_S_S_)
        /*0008*/ 	.word	0x0000001a


	//----- nvinfo : EIATTR_FRAME_SIZE
	.align		4
.L_1:
        /*000c*/ 	.byte	0x04, 0x11
        /*000e*/ 	.short	(.L_3 - .L_2)
	.align		4
.L_2:
        /*0010*/ 	.word	index@(_Z12filterKernelPiS_S_S_S_S_)
        /*0014*/ 	.word	0x00000000


	//----- nvinfo : EIATTR_MIN_STACK_SIZE
	.align		4
.L_3:
        /*0018*/ 	.byte	0x04, 0x12
        /*001a*/ 	.short	(.L_5 - .L_4)
	.align		4
.L_4:
        /*001c*/ 	.word	index@(_Z12filterKernelPiS_S_S_S_S_)
        /*0020*/ 	.word	0x00000000
.L_5:


//--------------------- .nv.compat                --------------------------
	.section	.nv.compat,"",@"SHT_CUDA_COMPAT_INFO"
	.align	4
        /*0000*/ 	.byte	0x02, 0x09, 0x00, 0x00, 0x02, 0x02, 0x01, 0x00, 0x02, 0x05, 0x05, 0x00, 0x03, 0x07, 0x01, 0x01
        /*0010*/ 	.byte	0x02, 0x03, 0x00, 0x00, 0x02, 0x06, 0x01, 0x00, 0x04, 0x0b, 0x08, 0x00, 0x09, 0x00, 0x00, 0x00
        /*0020*/ 	.byte	0x00, 0x00, 0x00, 0x00


//--------------------- .nv.info._Z12filterKernelPiS_S_S_S_S_ --------------------------
	.section	.nv.info._Z12filterKernelPiS_S_S_S_S_,"",@"SHT_CUDA_INFO"
	.sectionflags	@""
	.align	4


	//----- nvinfo : EIATTR_CUDA_API_VERSION
	.align		4
        /*0000*/ 	.byte	0x04, 0x37
        /*0002*/ 	.short	(.L_7 - .L_6)
.L_6:
        /*0004*/ 	.word	0x00000082


	//----- nvinfo : EIATTR_KPARAM_INFO
	.align		4
.L_7:
        /*0008*/ 	.byte	0x04, 0x17
        /*000a*/ 	.short	(.L_9 - .L_8)
.L_8:
        /*000c*/ 	.word	0x00000000
        /*0010*/ 	.short	0x0005
        /*0012*/ 	.short	0x0028
        /*0014*/ 	.byte	0x00, 0xf5, 0x21, 0x00


	//----- nvinfo : EIATTR_KPARAM_INFO
	.align		4
.L_9:
        /*0018*/ 	.byte	0x04, 0x17
        /*001a*/ 	.short	(.L_11 - .L_10)
.L_10:
        /*001c*/ 	.word	0x00000000
        /*0020*/ 	.short	0x0004
        /*0022*/ 	.short	0x0020
        /*0024*/ 	.byte	0x00, 0xf5, 0x21, 0x00


	//----- nvinfo : EIATTR_KPARAM_INFO
	.align		4
.L_11:
        /*0028*/ 	.byte	0x04, 0x17
        /*002a*/ 	.short	(.L_13 - .L_12)
.L_12:
        /*002c*/ 	.word	0x00000000
        /*0030*/ 	.short	0x0003
        /*0032*/ 	.short	0x0018
        /*0034*/ 	.byte	0x00, 0xf5, 0x21, 0x00


	//----- nvinfo : EIATTR_KPARAM_INFO
	.align		4
.L_13:
        /*0038*/ 	.byte	0x04, 0x17
        /*003a*/ 	.short	(.L_15 - .L_14)
.L_14:
        /*003c*/ 	.word	0x00000000
        /*0040*/ 	.short	0x0002
        /*0042*/ 	.short	0x0010
        /*0044*/ 	.byte	0x00, 0xf5, 0x21, 0x00


	//----- nvinfo : EIATTR_KPARAM_INFO
	.align		4
.L_15:
        /*0048*/ 	.byte	0x04, 0x17
        /*004a*/ 	.short	(.L_17 - .L_16)
.L_16:
        /*004c*/ 	.word	0x00000000
        /*0050*/ 	.short	0x0001
        /*0052*/ 	.short	0x0008
        /*0054*/ 	.byte	0x00, 0xf5, 0x21, 0x00


	//----- nvinfo : EIATTR_KPARAM_INFO
	.align		4
.L_17:
        /*0058*/ 	.byte	0x04, 0x17
        /*005a*/ 	.short	(.L_19 - .L_18)
.L_18:
        /*005c*/ 	.word	0x00000000
        /*0060*/ 	.short	0x0000
        /*0062*/ 	.short	0x0000
        /*0064*/ 	.byte	0x00, 0xf5, 0x21, 0x00


	//----- nvinfo : EIATTR_SPARSE_MMA_MASK
	.align		4
.L_19:
        /*0068*/ 	.byte	0x03, 0x50
        /*006a*/ 	.short	0x0000


	//----- nvinfo : EIATTR_MAXREG_COUNT
	.align		4
        /*006c*/ 	.byte	0x03, 0x1b
        /*006e*/ 	.short	0x00ff


	//----- nvinfo : EIATTR_NUM_BARRIERS
	.align		4
        /*0070*/ 	.byte	0x02, 0x4c
        /*0072*/ 	.byte	0x01
	.zero		1


	//----- nvinfo : EIATTR_MERCURY_ISA_VERSION
	.align		4
        /*0074*/ 	.byte	0x03, 0x5f
        /*0076*/ 	.short	0x0101


	//----- nvinfo : EIATTR_VRC_CTA_INIT_COUNT
	.align		4
        /*0078*/ 	.byte	0x02, 0x4a
	.zero		1
	.zero		1


	//----- nvinfo : EIATTR_EXIT_INSTR_OFFSETS
	.align		4
        /*007c*/ 	.byte	0x04, 0x1c
        /*007e*/ 	.short	(.L_21 - .L_20)


	//   ....[0]....
.L_20:
        /*0080*/ 	.word	0x00000de0


	//   ....[1]....
        /*0084*/ 	.word	0x00000e50


	//----- nvinfo : EIATTR_CRS_STACK_SIZE
	.align		4
.L_21:
        /*0088*/ 	.byte	0x04, 0x1e
        /*008a*/ 	.short	(.L_23 - .L_22)
.L_22:
        /*008c*/ 	.word	0x00000000


	//----- nvinfo : EIATTR_CBANK_PARAM_SIZE
	.align		4
.L_23:
        /*0090*/ 	.byte	0x03, 0x19
        /*0092*/ 	.short	0x0030


	//----- nvinfo : EIATTR_PARAM_CBANK
	.align		4
        /*0094*/ 	.byte	0x04, 0x0a
        /*0096*/ 	.short	(.L_25 - .L_24)
	.align		4
.L_24:
        /*0098*/ 	.word	index@(.nv.constant0._Z12filterKernelPiS_S_S_S_S_)
        /*009c*/ 	.short	0x0380
        /*009e*/ 	.short	0x0030


	//----- nvinfo : EIATTR_SW_WAR
	.align		4
.L_25:
        /*00a0*/ 	.byte	0x04, 0x36
        /*00a2*/ 	.short	(.L_27 - .L_26)
.L_26:
        /*00a4*/ 	.word	0x00000008
.L_27:


//--------------------- .nv.callgraph             --------------------------
	.section	.nv.callgraph,"",@"SHT_CUDA_CALLGRAPH"
	.align	4
	.sectionentsize	8
	.align		4
        /*0000*/ 	.word	0x00000000
	.align		4
        /*0004*/ 	.word	0xffffffff
	.align		4
        /*0008*/ 	.word	0x00000000
	.align		4
        /*000c*/ 	.word	0xfffffffe
	.align		4
        /*0010*/ 	.word	0x00000000
	.align		4
        /*0014*/ 	.word	0xfffffffd
	.align		4
        /*0018*/ 	.word	0x00000000
	.align		4
        /*001c*/ 	.word	0xfffffffc


//--------------------- .text._Z12filterKernelPiS_S_S_S_S_ --------------------------
	.section	.text._Z12filterKernelPiS_S_S_S_S_,"ax",@progbits
	.align	128
        .global         _Z12filterKernelPiS_S_S_S_S_
        .type           _Z12filterKernelPiS_S_S_S_S_,@function
        .size           _Z12filterKernelPiS_S_S_S_S_,(.L_x_17 - _Z12filterKernelPiS_S_S_S_S_)
        .other          _Z12filterKernelPiS_S_S_S_S_,@"STO_CUDA_ENTRY STV_DEFAULT"
_Z12filterKernelPiS_S_S_S_S_:
.text._Z12filterKernelPiS_S_S_S_S_:
[----:B------:R-:W-:Y:S08]  /*0000*/  LDC R1, c[0x0][0x37c] ;  /* 0x0000df00ff017b82 */ /* 0x000ff00000000800 */
[----:B------:R-:W0:Y:S01]  /*0010*/  LDC.64 R12, c[0x0][0x3a0] ;  /* 0x0000e800ff0c7b82 */ /* 0x000e220000000a00 */
[----:B------:R-:W0:Y:S01]  /*0020*/  LDCU.64 UR4, c[0x0][0x358] ;  /* 0x00006b00ff0477ac */ /* 0x000e220008000a00 */
[----:B------:R-:W1:Y:S06]  /*0030*/  S2R R3, SR_TID.X ;  /* 0x0000000000037919 */ /* 0x000e6c0000002100 */
[----:B------:R-:W1:Y:S08]  /*0040*/  S2UR UR6, SR_CTAID.X ;  /* 0x00000000000679c3 */ /* 0x000e700000002500 */
[----:B------:R-:W1:Y:S01]  /*0050*/  LDC R0, c[0x0][0x360] ;  /* 0x0000d800ff007b82 */ /* 0x000e620000000800 */
[----:B0-----:R-:W2:Y:S07]  /*0060*/  LDG.E R8, desc[UR4][R12.64] ;  /* 0x000000040c087981 */ /* 0x001eae000c1e1900 */
[----:B------:R-:W0:Y:S08]  /*0070*/  LDC.64 R14, c[0x0][0x380] ;  /* 0x0000e000ff0e7b82 */ /* 0x000e300000000a00 */
[----:B------:R-:W3:Y:S01]  /*0080*/  LDC.64 R16, c[0x0][0x388] ;  /* 0x0000e200ff107b82 */ /* 0x000ee20000000a00 */
[----:B-1----:R-:W-:-:S07]  /*0090*/  IMAD R0, R0, UR6, R3 ;  /* 0x0000000600007c24 */ /* 0x002fce000f8e0203 */
[----:B------:R-:W1:Y:S01]  /*00a0*/  LDC.64 R10, c[0x0][0x390] ;  /* 0x0000e400ff0a7b82 */ /* 0x000e620000000a00 */
[----:B------:R-:W-:-:S05]  /*00b0*/  IMAD.SHL.U32 R2, R0, 0x2, RZ ;  /* 0x0000000200027824 */ /* 0x000fca00078e00ff */
[----:B------:R-:W-:-:S05]  /*00c0*/  LOP3.LUT R3, RZ, R2, RZ, 0x33, !PT ;  /* 0x00000002ff037212 */ /* 0x000fca00078e33ff */
[----:B--2---:R-:W-:-:S04]  /*00d0*/  IMAD.IADD R8, R8, 0x1, R3 ;  /* 0x0000000108087824 */ /* 0x004fc800078e0203 */
[----:B0-----:R-:W-:-:S05]  /*00e0*/  IMAD.WIDE R6, R8, 0x4, R14 ;  /* 0x0000000408067825 */ /* 0x001fca00078e020e */
[----:B------:R-:W2:Y:S01]  /*00f0*/  LDG.E R2, desc[UR4][R6.64] ;  /* 0x0000000406027981 */ /* 0x000ea2000c1e1900 */
[C---:B---3--:R-:W-:Y:S01]  /*0100*/  IMAD.WIDE R4, R8.reuse, 0x4, R16 ;  /* 0x0000000408047825 */ /* 0x048fe200078e0210 */
[----:B------:R-:W-:Y:S01]  /*0110*/  ISETP.GE.AND P1, PT, R8, 0x1, PT ;  /* 0x000000010800780c */ /* 0x000fe20003f26270 */
[----:B------:R-:W-:Y:S01]  /*0120*/  BSSY.RECONVERGENT B0, `(.L_x_0) ;  /* 0x000001c000007945 */ /* 0x000fe20003800200 */
[----:B--2---:R-:W-:-:S04]  /*0130*/  LOP3.LUT R3, R2, 0x1, RZ, 0xc0, !PT ;  /* 0x0000000102037812 */ /* 0x004fc800078ec0ff */
[----:B------:R-:W-:Y:S01]  /*0140*/  ISETP.NE.U32.AND P0, PT, R3, 0x1, PT ;  /* 0x000000010300780c */ /* 0x000fe20003f05070 */
[----:B------:R-:W-:-:S03]  /*0150*/  IMAD R3, R2, -0x55555555, RZ ;  /* 0xaaaaaaab02037824 */ /* 0x000fc600078e02ff */
[----:B------:R-:W-:-:S04]  /*0160*/  ISETP.LT.OR P0, PT, R2, 0x8, P0 ;  /* 0x000000080200780c */ /* 0x000fc80000701670 */
[----:B------:R-:W-:Y:S01]  /*0170*/  ISETP.GT.U32.OR P0, PT, R3, 0x55555555, P0 ;  /* 0x555555550300780c */ /* 0x000fe20000704470 */
[----:B-1----:R-:W-:-:S12]  /*0180*/  IMAD.WIDE R2, R8, 0x4, R10 ;  /* 0x0000000408027825 */ /* 0x002fd800078e020a */
[----:B------:R-:W-:-:S05]  /*0190*/  @!P0 IMAD.MOV.U32 R9, RZ, RZ, 0x1 ;  /* 0x00000001ff098424 */ /* 0x000fca00078e00ff */
[----:B------:R0:W-:Y:S04]  /*01a0*/  @!P0 STG.E desc[UR4][R4.64], R9 ;  /* 0x0000000904008986 */ /* 0x0001e8000c101904 */
[----:B------:R0:W-:Y:S04]  /*01b0*/  @!P0 STG.E desc[UR4][R2.64], R9 ;  /* 0x0000000902008986 */ /* 0x0001e8000c101904 */
[----:B------:R0:W-:Y:S04]  /*01c0*/  @P0 STG.E desc[UR4][R4.64], RZ ;  /* 0x000000ff04000986 */ /* 0x0001e8000c101904 */
[----:B------:R0:W-:Y:S01]  /*01d0*/  @P0 STG.E desc[UR4][R2.64], RZ ;  /* 0x000000ff02000986 */ /* 0x0001e2000c101904 */
[----:B------:R-:W-:Y:S05]  /*01e0*/  @!P1 BRA `(.L_x_1) ;  /* 0x00000000003c9947 */ /* 0x000fea0003800000 */
[----:B------:R-:W-:-:S04]  /*01f0*/  VIADD R19, R8, 0xffffffff ;  /* 0xffffffff08137836 */ /* 0x000fc80000000000 */
[----:B------:R-:W-:-:S06]  /*0200*/  IMAD.WIDE.U32 R14, R19, 0x4, R14 ;  /* 0x00000004130e7825 */ /* 0x000fcc00078e000e */
[----:B------:R-:W0:Y:S01]  /*0210*/  LDG.E R14, desc[UR4][R14.64] ;  /* 0x000000040e0e7981 */ /* 0x000e22000c1e1900 */
[----:B------:R-:W-:-:S04]  /*0220*/  IMAD.WIDE.U32 R16, R19, 0x4, R16 ;  /* 0x0000000413107825 */ /* 0x000fc800078e0010 */
[----:B------:R-:W-:Y:S01]  /*0230*/  IMAD.WIDE.U32 R18, R19, 0x4, R10 ;  /* 0x0000000413127825 */ /* 0x000fe200078e000a */
[----:B0-----:R-:W-:-:S04]  /*0240*/  LOP3.LUT R9, R14, 0x1, RZ, 0xc0, !PT ;  /* 0x000000010e097812 */ /* 0x001fc800078ec0ff */
[----:B------:R-:W-:Y:S01]  /*0250*/  ISETP.NE.U32.AND P0, PT, R9, 0x1, PT ;  /* 0x000000010900780c */ /* 0x000fe20003f05070 */
[----:B------:R-:W-:-:S03]  /*0260*/  IMAD R9, R14, -0x55555555, RZ ;  /* 0xaaaaaaab0e097824 */ /* 0x000fc600078e02ff */
[----:B------:R-:W-:-:S04]  /*0270*/  ISETP.LT.OR P0, PT, R14, 0x8, P0 ;  /* 0x000000080e00780c */ /* 0x000fc80000701670 */
[----:B------:R-:W-:-:S13]  /*0280*/  ISETP.GT.U32.OR P0, PT, R9, 0x55555555, P0 ;  /* 0x555555550900780c */ /* 0x000fda0000704470 */
[----:B------:R-:W-:-:S05]  /*0290*/  @!P0 MOV R9, 0x1 ;  /* 0x0000000100098802 */ /* 0x000fca0000000f00 */
[----:B------:R1:W-:Y:S04]  /*02a0*/  @!P0 STG.E desc[UR4][R16.64], R9 ;  /* 0x0000000910008986 */ /* 0x0003e8000c101904 */
[----:B------:R1:W-:Y:S04]  /*02b0*/  @!P0 STG.E desc[UR4][R18.64], R9 ;  /* 0x0000000912008986 */ /* 0x0003e8000c101904 */
[----:B------:R1:W-:Y:S04]  /*02c0*/  @P0 STG.E desc[UR4][R16.64], RZ ;  /* 0x000000ff10000986 */ /* 0x0003e8000c101904 */
[----:B------:R1:W-:Y:S02]  /*02d0*/  @P0 STG.E desc[UR4][R18.64], RZ ;  /* 0x000000ff12000986 */ /* 0x0003e4000c101904 */
.L_x_1:
[----:B------:R-:W-:Y:S05]  /*02e0*/  BSYNC.RECONVERGENT B0 ;  /* 0x0000000000007941 */ /* 0x000fea0003800200 */
.L_x_0:
[----:B------:R-:W-:Y:S06]  /*02f0*/  BAR.SYNC.DEFER_BLOCKING 0x0 ;  /* 0x0000000000007b1d */ /* 0x000fec0000010000 */
[----:B-1----:R-:W2:Y:S01]  /*0300*/  LDG.E R16, desc[UR4][R12.64] ;  /* 0x000000040c107981 */ /* 0x002ea2000c1e1900 */
[----:B0-----:R-:W-:Y:S02]  /*0310*/  IMAD.MOV.U32 R9, RZ, RZ, 0x2 ;  /* 0x00000002ff097424 */ /* 0x001fe400078e00ff */
[----:B------:R-:W-:Y:S01]  /*0320*/  IMAD.WIDE.U32 R10, R8, 0x4, R10 ;  /* 0x00000004080a7825 */ /* 0x000fe200078e000a */
[----:B--2---:R-:W-:-:S13]  /*0330*/  ISETP.GE.AND P0, PT, R16, 0x2, PT ;  /* 0x000000021000780c */ /* 0x004fda0003f06270 */
[----:B------:R-:W-:Y:S05]  /*0340*/  @!P0 BRA `(.L_x_2) ;  /* 0x0000000000e08947 */ /* 0x000fea0003800000 */
[----:B------:R-:W0:Y:S01]  /*0350*/  LDC.64 R12, c[0x0][0x390] ;  /* 0x0000e400ff0c7b82 */ /* 0x000e220000000a00 */
[----:B------:R-:W-:Y:S01]  /*0360*/  IABS R14, R8 ;  /* 0x00000008000e7213 */ /* 0x000fe20000000000 */
[----:B------:R-:W-:-:S07]  /*0370*/  IMAD.MOV.U32 R9, RZ, RZ, 0x2 ;  /* 0x00000002ff097424 */ /* 0x000fce00078e00ff */
.L_x_5:
[----:B--2---:R-:W-:Y:S02]  /*0380*/  IABS R15, R9 ;  /* 0x00000009000f7213 */ /* 0x004fe40000000000 */
[----:B-1----:R-:W-:Y:S02]  /*0390*/  IADD3 R17, PT, PT, R16, -0x1, RZ ;  /* 0xffffffff10117810 */ /* 0x002fe40007ffe0ff */
[----:B------:R-:W1:Y:S02]  /*03a0*/  I2F.RP R20, R15 ;  /* 0x0000000f00147306 */ /* 0x000e640000209400 */
[----:B------:R-:W-:-:S06]  /*03b0*/  IABS R23, R17 ;  /* 0x0000001100177213 */ /* 0x000fcc0000000000 */
[----:B-1----:R-:W1:Y:S02]  /*03c0*/  MUFU.RCP R20, R20 ;  /* 0x0000001400147308 */ /* 0x002e640000001000 */
[----:B-1----:R-:W-:-:S06]  /*03d0*/  VIADD R18, R20, 0xffffffe ;  /* 0x0ffffffe14127836 */ /* 0x002fcc0000000000 */
[----:B------:R1:W2:Y:S02]  /*03e0*/  F2I.FTZ.U32.TRUNC.NTZ R19, R18 ;  /* 0x0000001200137305 */ /* 0x0002a4000021f000 */
[----:B-1----:R-:W-:Y:S02]  /*03f0*/  IMAD.MOV.U32 R18, RZ, RZ, RZ ;  /* 0x000000ffff127224 */ /* 0x002fe400078e00ff */
[----:B--2---:R-:W-:-:S04]  /*0400*/  IMAD.MOV R22, RZ, RZ, -R19 ;  /* 0x000000ffff167224 */ /* 0x004fc800078e0a13 */
[----:B------:R-:W-:Y:S01]  /*0410*/  IMAD R21, R22, R15, RZ ;  /* 0x0000000f16157224 */ /* 0x000fe200078e02ff */
[----:B------:R-:W-:-:S03]  /*0420*/  IABS R22, R9 ;  /* 0x0000000900167213 */ /* 0x000fc60000000000 */
[----:B------:R-:W-:Y:S01]  /*0430*/  IMAD.HI.U32 R19, R19, R21, R18 ;  /* 0x0000001513137227 */ /* 0x000fe200078e0012 */
[----:B------:R-:W-:-:S03]  /*0440*/  IABS R21, R8 ;  /* 0x0000000800157213 */ /* 0x000fc60000000000 */
[----:B------:R-:W-:Y:S02]  /*0450*/  IMAD.MOV R20, RZ, RZ, -R22 ;  /* 0x000000ffff147224 */ /* 0x000fe400078e0a16 */
[----:B------:R-:W-:Y:S02]  /*0460*/  IMAD.MOV.U32 R22, RZ, RZ, R23 ;  /* 0x000000ffff167224 */ /* 0x000fe400078e0017 */
[----:B------:R-:W-:-:S04]  /*0470*/  IMAD.HI.U32 R18, R19, R14, RZ ;  /* 0x0000000e13127227 */ /* 0x000fc800078e00ff */
[----:B------:R-:W-:-:S04]  /*0480*/  IMAD.HI.U32 R19, R19, R22, RZ ;  /* 0x0000001613137227 */ /* 0x000fc800078e00ff */
[-C--:B------:R-:W-:Y:S02]  /*0490*/  IMAD R18, R18, R20.reuse, R21 ;  /* 0x0000001412127224 */ /* 0x080fe400078e0215 */
[----:B------:R-:W-:-:S03]  /*04a0*/  IMAD R20, R19, R20, R22 ;  /* 0x0000001413147224 */ /* 0x000fc600078e0216 */
[C---:B------:R-:W-:Y:S02]  /*04b0*/  ISETP.GT.U32.AND P0, PT, R15.reuse, R18, PT ;  /* 0x000000120f00720c */ /* 0x040fe40003f04070 */
[----:B------:R-:W-:-:S11]  /*04c0*/  ISETP.GT.U32.AND P1, PT, R15, R20, PT ;  /* 0x000000140f00720c */ /* 0x000fd60003f24070 */
[----:B------:R-:W-:Y:S01]  /*04d0*/  @!P0 IMAD.IADD R18, R18, 0x1, -R15 ;  /* 0x0000000112128824 */ /* 0x000fe200078e0a0f */
[----:B------:R-:W-:Y:S02]  /*04e0*/  ISETP.GE.AND P0, PT, R8, RZ, PT ;  /* 0x000000ff0800720c */ /* 0x000fe40003f06270 */
[----:B------:R-:W-:Y:S02]  /*04f0*/  @!P1 IADD3 R20, PT, PT, R20, -R15, RZ ;  /* 0x8000000f14149210 */ /* 0x000fe40007ffe0ff */
[C---:B------:R-:W-:Y:S02]  /*0500*/  ISETP.GT.U32.AND P2, PT, R15.reuse, R18, PT ;  /* 0x000000120f00720c */ /* 0x040fe40003f44070 */
[----:B------:R-:W-:Y:S02]  /*0510*/  ISETP.GT.U32.AND P3, PT, R15, R20, PT ;  /* 0x000000140f00720c */ /* 0x000fe40003f64070 */
[----:B------:R-:W-:-:S09]  /*0520*/  ISETP.GE.AND P1, PT, R17, RZ, PT ;  /* 0x000000ff1100720c */ /* 0x000fd20003f26270 */
[--C-:B------:R-:W-:Y:S01]  /*0530*/  @!P2 IMAD.IADD R18, R18, 0x1, -R15.reuse ;  /* 0x000000011212a824 */ /* 0x100fe200078e0a0f */
[----:B------:R-:W-:Y:S01]  /*0540*/  ISETP.NE.AND P2, PT, R9, RZ, PT ;  /* 0x000000ff0900720c */ /* 0x000fe20003f45270 */
[----:B------:R-:W-:Y:S01]  /*0550*/  @!P3 IMAD.IADD R20, R20, 0x1, -R15 ;  /* 0x000000011414b824 */ /* 0x000fe200078e0a0f */
[----:B------:R-:W-:Y:S01]  /*0560*/  LOP3.LUT R15, RZ, R9, RZ, 0x33, !PT ;  /* 0x00000009ff0f7212 */ /* 0x000fe200078e33ff */
[----:B------:R-:W-:-:S03]  /*0570*/  @!P0 IMAD.MOV R18, RZ, RZ, -R18 ;  /* 0x000000ffff128224 */ /* 0x000fc600078e0a12 */
[----:B------:R-:W-:Y:S02]  /*0580*/  @!P1 IADD3 R20, PT, PT, -R20, RZ, RZ ;  /* 0x000000ff14149210 */ /* 0x000fe40007ffe1ff */
[C---:B------:R-:W-:Y:S02]  /*0590*/  SEL R18, R15.reuse, R18, !P2 ;  /* 0x000000120f127207 */ /* 0x040fe40005000000 */
[----:B------:R-:W-:-:S04]  /*05a0*/  SEL R15, R15, R20, !P2 ;  /* 0x000000140f0f7207 */ /* 0x000fc80005000000 */
[----:B------:R-:W-:-:S13]  /*05b0*/  ISETP.NE.AND P0, PT, R18, R15, PT ;  /* 0x0000000f1200720c */ /* 0x000fda0003f05270 */
[----:B------:R-:W-:Y:S05]  /*05c0*/  @P0 BRA `(.L_x_3) ;  /* 0x0000000000340947 */ /* 0x000fea0003800000 */
[----:B------:R-:W1:Y:S01]  /*05d0*/  LDC.64 R16, c[0x0][0x3a0] ;  /* 0x0000e800ff107b82 */ /* 0x000e620000000a00 */
[----:B------:R-:W-:-:S04]  /*05e0*/  SHF.R.U32.HI R19, RZ, 0x1, R9 ;  /* 0x00000001ff137819 */ /* 0x000fc80000011609 */
[----:B------:R-:W-:-:S13]  /*05f0*/  ISETP.GE.AND P0, PT, R8, R19, PT ;  /* 0x000000130800720c */ /* 0x000fda0003f06270 */
[----:B------:R-:W-:Y:S05]  /*0600*/  @!P0 BRA `(.L_x_4) ;  /* 0x0000000000188947 */ /* 0x000fea0003800000 */
[----:B------:R-:W-:Y:S01]  /*0610*/  IMAD.IADD R19, R8, 0x1, -R19 ;  /* 0x0000000108137824 */ /* 0x000fe200078e0a13 */
[----:B------:R-:W2:Y:S03]  /*0620*/  LDG.E R15, desc[UR4][R10.64] ;  /* 0x000000040a0f7981 */ /* 0x000ea6000c1e1900 */
[----:B0-----:R-:W-:-:S06]  /*0630*/  IMAD.WIDE R18, R19, 0x4, R12 ;  /* 0x0000000413127825 */ /* 0x001fcc00078e020c */
[----:B------:R-:W2:Y:S02]  /*0640*/  LDG.E R18, desc[UR4][R18.64] ;  /* 0x0000000412127981 */ /* 0x000ea4000c1e1900 */
[----:B--2---:R-:W-:-:S05]  /*0650*/  IMAD.IADD R15, R18, 0x1, R15 ;  /* 0x00000001120f7824 */ /* 0x004fca00078e020f */
[----:B------:R2:W-:Y:S02]  /*0660*/  STG.E desc[UR4][R10.64], R15 ;  /* 0x0000000f0a007986 */ /* 0x0005e4000c101904 */
.L_x_4:
[----:B------:R-:W-:Y:S05]  /*0670*/  WARPSYNC.ALL ;  /* 0x0000000000007948 */ /* 0x000fea0003800000 */
[----:B------:R-:W-:Y:S06]  /*0680*/  BAR.SYNC.DEFER_BLOCKING 0x0 ;  /* 0x0000000000007b1d */ /* 0x000fec0000010000 */
[----:B-1----:R1:W5:Y:S02]  /*0690*/  LDG.E R16, desc[UR4][R16.64] ;  /* 0x0000000410107981 */ /* 0x002364000c1e1900 */
.L_x_3:
[C---:B-----5:R-:W-:Y:S01]  /*06a0*/  ISETP.GE.AND P0, PT, R9.reuse, R16, PT ;  /* 0x000000100900720c */ /* 0x060fe20003f06270 */
[----:B------:R-:W-:-:S12]  /*06b0*/  IMAD.SHL.U32 R9, R9, 0x2, RZ ;  /* 0x0000000209097824 */ /* 0x000fd800078e00ff */
[----:B------:R-:W-:Y:S05]  /*06c0*/  @!P0 BRA `(.L_x_5) ;  /* 0xfffffffc002c8947 */ /* 0x000fea000383ffff */
.L_x_2:
[----:B0-----:R-:W-:Y:S01]  /*06d0*/  IADD3 R13, PT, PT, R16, -0x1, RZ ;  /* 0xffffffff100d7810 */ /* 0x001fe20007ffe0ff */
[----:B------:R-:W-:Y:S05]  /*06e0*/  WARPSYNC.ALL ;  /* 0x0000000000007948 */ /* 0x000fea0003800000 */
[----:B------:R-:W-:-:S13]  /*06f0*/  ISETP.NE.AND P0, PT, R8, R13, PT ;  /* 0x0000000d0800720c */ /* 0x000fda0003f05270 */
[----:B------:R0:W-:Y:S01]  /*0700*/  @!P0 STG.E desc[UR4][R2.64], RZ ;  /* 0x000000ff02008986 */ /* 0x0001e2000c101904 */
[----:B------:R-:W-:Y:S01]  /*0710*/  BAR.SYNC.DEFER_BLOCKING 0x0 ;  /* 0x0000000000007b1d */ /* 0x000fe20000010000 */
[----:B------:R-:W-:-:S13]  /*0720*/  ISETP.GE.AND P0, PT, R9, 0x2, PT ;  /* 0x000000020900780c */ /* 0x000fda0003f06270 */
[----:B0-----:R-:W-:Y:S05]  /*0730*/  @!P0 BRA `(.L_x_6) ;  /* 0x0000000000dc8947 */ /* 0x001fea0003800000 */
[----:B------:R-:W0:Y:S01]  /*0740*/  LDC.64 R12, c[0x0][0x390] ;  /* 0x0000e400ff0c7b82 */ /* 0x000e220000000a00 */
[----:B------:R-:W-:-:S07]  /*0750*/  IABS R14, R8 ;  /* 0x00000008000e7213 */ /* 0x000fce0000000000 */
.L_x_8:
[----:B------:R-:W3:Y:S02]  /*0760*/  LDC.64 R20, c[0x0][0x3a0] ;  /* 0x0000e800ff147b82 */ /* 0x000ee40000000a00 */
[----:B---3--:R3:W4:Y:S01]  /*0770*/  LDG.E R18, desc[UR4][R20.64] ;  /* 0x0000000414127981 */ /* 0x008722000c1e1900 */
[----:B-12---:R-:W-:-:S04]  /*0780*/  IABS R15, R9 ;  /* 0x00000009000f7213 */ /* 0x006fc80000000000 */
[----:B------:R-:W2:Y:S01]  /*0790*/  I2F.RP R19, R15 ;  /* 0x0000000f00137306 */ /* 0x000ea20000209400 */
[----:B---3--:R-:W-:Y:S02]  /*07a0*/  IABS R20, R9 ;  /* 0x0000000900147213 */ /* 0x008fe40000000000 */
[----:B------:R-:W-:-:S03]  /*07b0*/  SHF.R.U32.HI R21, RZ, 0x1, R9 ;  /* 0x00000001ff157819 */ /* 0x000fc60000011609 */
[----:B------:R-:W-:Y:S02]  /*07c0*/  IMAD.MOV R20, RZ, RZ, -R20 ;  /* 0x000000ffff147224 */ /* 0x000fe400078e0a14 */
[----:B--2---:R-:W2:Y:S02]  /*07d0*/  MUFU.RCP R19, R19 ;  /* 0x0000001300137308 */ /* 0x004ea40000001000 */
[----:B--2---:R-:W-:Y:S01]  /*07e0*/  VIADD R16, R19, 0xffffffe ;  /* 0x0ffffffe13107836 */ /* 0x004fe20000000000 */
[----:B------:R-:W-:-:S05]  /*07f0*/  IABS R19, R8 ;  /* 0x0000000800137213 */ /* 0x000fca0000000000 */
[----:B-1----:R1:W2:Y:S02]  /*0800*/  F2I.FTZ.U32.TRUNC.NTZ R17, R16 ;  /* 0x0000001000117305 */ /* 0x0022a4000021f000 */
[----:B-1----:R-:W-:Y:S02]  /*0810*/  HFMA2 R16, -RZ, RZ, 0, 0 ;  /* 0x00000000ff107431 */ /* 0x002fe400000001ff */
[----:B--2---:R-:W-:-:S04]  /*0820*/  IMAD.MOV R22, RZ, RZ, -R17 ;  /* 0x000000ffff167224 */ /* 0x004fc800078e0a11 */
[----:B------:R-:W-:-:S04]  /*0830*/  IMAD R23, R22, R15, RZ ;  /* 0x0000000f16177224 */ /* 0x000fc800078e02ff */
[----:B------:R-:W-:-:S06]  /*0840*/  IMAD.HI.U32 R17, R17, R23, R16 ;  /* 0x0000001711117227 */ /* 0x000fcc00078e0010 */
[----:B------:R-:W-:-:S04]  /*0850*/  IMAD.HI.U32 R16, R17, R14, RZ ;  /* 0x0000000e11107227 */ /* 0x000fc800078e00ff */
[----:B------:R-:W-:-:S05]  /*0860*/  IMAD R16, R16, R20, R19 ;  /* 0x0000001410107224 */ /* 0x000fca00078e0213 */
[----:B------:R-:W-:-:S13]  /*0870*/  ISETP.GT.U32.AND P0, PT, R15, R16, PT ;  /* 0x000000100f00720c */ /* 0x000fda0003f04070 */
[----:B------:R-:W-:Y:S01]  /*0880*/  @!P0 IMAD.IADD R16, R16, 0x1, -R15 ;  /* 0x0000000110108824 */ /* 0x000fe200078e0a0f */
[----:B------:R-:W-:-:S04]  /*0890*/  ISETP.GE.AND P0, PT, R8, RZ, PT ;  /* 0x000000ff0800720c */ /* 0x000fc80003f06270 */
[----:B------:R-:W-:-:S13]  /*08a0*/  ISETP.GT.U32.AND P2, PT, R15, R16, PT ;  /* 0x000000100f00720c */ /* 0x000fda0003f44070 */
[----:B------:R-:W-:Y:S02]  /*08b0*/  @!P2 IADD3 R16, PT, PT, R16, -R15, RZ ;  /* 0x8000000f1010a210 */ /* 0x000fe40007ffe0ff */
[----:B------:R-:W-:-:S03]  /*08c0*/  ISETP.NE.AND P2, PT, R9, RZ, PT ;  /* 0x000000ff0900720c */ /* 0x000fc60003f45270 */
[----:B------:R-:W-:Y:S02]  /*08d0*/  @!P0 IMAD.MOV R16, RZ, RZ, -R16 ;  /* 0x000000ffff108224 */ /* 0x000fe400078e0a10 */
[----:B----4-:R-:W-:-:S05]  /*08e0*/  VIADD R18, R18, 0xffffffff ;  /* 0xffffffff12127836 */ /* 0x010fca0000000000 */
[----:B------:R-:W-:-:S05]  /*08f0*/  IABS R22, R18 ;  /* 0x0000001200167213 */ /* 0x000fca0000000000 */
[----:B------:R-:W-:-:S04]  /*0900*/  IMAD.HI.U32 R17, R17, R22, RZ ;  /* 0x0000001611117227 */ /* 0x000fc800078e00ff */
[----:B------:R-:W-:-:S05]  /*0910*/  IMAD R20, R17, R20, R22 ;  /* 0x0000001411147224 */ /* 0x000fca00078e0216 */
[----:B------:R-:W-:-:S13]  /*0920*/  ISETP.GT.U32.AND P1, PT, R15, R20, PT ;  /* 0x000000140f00720c */ /* 0x000fda0003f24070 */
[----:B------:R-:W-:Y:S01]  /*0930*/  @!P1 IMAD.IADD R20, R20, 0x1, -R15 ;  /* 0x0000000114149824 */ /* 0x000fe200078e0a0f */
[----:B------:R-:W-:-:S04]  /*0940*/  ISETP.GE.AND P1, PT, R18, RZ, PT ;  /* 0x000000ff1200720c */ /* 0x000fc80003f26270 */
[----:B------:R-:W-:-:S13]  /*0950*/  ISETP.GT.U32.AND P3, PT, R15, R20, PT ;  /* 0x000000140f00720c */ /* 0x000fda0003f64070 */
[----:B------:R-:W-:Y:S01]  /*0960*/  @!P3 IMAD.IADD R20, R20, 0x1, -R15 ;  /* 0x000000011414b824 */ /* 0x000fe200078e0a0f */
[----:B------:R-:W-:-:S03]  /*0970*/  LOP3.LUT R15, RZ, R9, RZ, 0x33, !PT ;  /* 0x00000009ff0f7212 */ /* 0x000fc600078e33ff */
[----:B------:R-:W-:Y:S01]  /*0980*/  @!P1 IMAD.MOV R20, RZ, RZ, -R20 ;  /* 0x000000ffff149224 */ /* 0x000fe200078e0a14 */
[----:B------:R-:W-:-:S04]  /*0990*/  SEL R16, R15, R16, !P2 ;  /* 0x000000100f107207 */ /* 0x000fc80005000000 */
[----:B------:R-:W-:-:S04]  /*09a0*/  SEL R15, R15, R20, !P2 ;  /* 0x000000140f0f7207 */ /* 0x000fc80005000000 */
[----:B------:R-:W-:-:S04]  /*09b0*/  ISETP.NE.AND P0, PT, R16, R15, PT ;  /* 0x0000000f1000720c */ /* 0x000fc80003f05270 */
[----:B------:R-:W-:-:S13]  /*09c0*/  ISETP.LT.OR P0, PT, R8, R21, P0 ;  /* 0x000000150800720c */ /* 0x000fda0000701670 */
[----:B------:R-:W-:Y:S05]  /*09d0*/  @P0 BRA `(.L_x_7) ;  /* 0x00000000001c0947 */ /* 0x000fea0003800000 */
[----:B------:R-:W-:Y:S01]  /*09e0*/  IADD3 R17, PT, PT, R8, -R21, RZ ;  /* 0x8000001508117210 */ /* 0x000fe20007ffe0ff */
[----:B------:R-:W2:Y:S04]  /*09f0*/  LDG.E R15, desc[UR4][R10.64] ;  /* 0x000000040a0f7981 */ /* 0x000ea8000c1e1900 */
[----:B0-----:R-:W-:-:S05]  /*0a00*/  IMAD.WIDE R16, R17, 0x4, R12 ;  /* 0x0000000411107825 */ /* 0x001fca00078e020c */
[----:B------:R-:W2:Y:S02]  /*0a10*/  LDG.E R18, desc[UR4][R16.64] ;  /* 0x0000000410127981 */ /* 0x000ea4000c1e1900 */
[----:B--2---:R-:W-:-:S05]  /*0a20*/  IMAD.IADD R19, R15, 0x1, R18 ;  /* 0x000000010f137824 */ /* 0x004fca00078e0212 */
[----:B------:R1:W-:Y:S04]  /*0a30*/  STG.E desc[UR4][R10.64], R19 ;  /* 0x000000130a007986 */ /* 0x0003e8000c101904 */
[----:B------:R1:W-:Y:S02]  /*0a40*/  STG.E desc[UR4][R16.64], R15 ;  /* 0x0000000f10007986 */ /* 0x0003e4000c101904 */
.L_x_7:
[----:B------:R-:W-:Y:S05]  /*0a50*/  WARPSYNC.ALL ;  /* 0x0000000000007948 */ /* 0x000fea0003800000 */
[----:B------:R-:W-:Y:S08]  /*0a60*/  BAR.SYNC.DEFER_BLOCKING 0x0 ;  /* 0x0000000000007b1d */ /* 0x000ff00000010000 */
[----:B------:R-:W-:Y:S01]  /*0a70*/  BAR.SYNC.DEFER_BLOCKING 0x0 ;  /* 0x0000000000007b1d */ /* 0x000fe20000010000 */
[----:B------:R-:W-:Y:S01]  /*0a80*/  ISETP.GT.U32.AND P0, PT, R9, 0x3, PT ;  /* 0x000000030900780c */ /* 0x000fe20003f04070 */
[----:B------:R-:W-:-:S12]  /*0a90*/  IMAD.MOV.U32 R9, RZ, RZ, R21 ;  /* 0x000000ffff097224 */ /* 0x000fd800078e0015 */
[----:B------:R-:W-:Y:S05]  /*0aa0*/  @P0 BRA `(.L_x_8) ;  /* 0xfffffffc002c0947 */ /* 0x000fea000383ffff */
.L_x_6:
[----:B------:R-:W3:Y:S01]  /*0ab0*/  LDG.E R9, desc[UR4][R4.64] ;  /* 0x0000000404097981 */ /* 0x000ee2000c1e1900 */
[----:B------:R-:W-:Y:S01]  /*0ac0*/  BSSY.RECONVERGENT B0, `(.L_x_9) ;  /* 0x0000007000007945 */ /* 0x000fe20003800200 */
[----:B------:R-:W-:Y:S02]  /*0ad0*/  ISETP.GE.AND P0, PT, R8, 0x1, PT ;  /* 0x000000010800780c */ /* 0x000fe40003f06270 */
[----:B---3--:R-:W-:-:S13]  /*0ae0*/  ISETP.NE.AND P1, PT, R9, RZ, PT ;  /* 0x000000ff0900720c */ /* 0x008fda0003f25270 */
[----:B------:R-:W-:Y:S05]  /*0af0*/  @!P1 BRA `(.L_x_10) ;  /* 0x00000000000c9947 */ /* 0x000fea0003800000 */
[----:B------:R-:W3:Y:S02]  /*0b00*/  LDG.E R9, desc[UR4][R2.64] ;  /* 0x0000000402097981 */ /* 0x000ee4000c1e1900 */
[----:B---3--:R-:W-:-:S05]  /*0b10*/  VIADD R9, R9, 0x1 ;  /* 0x0000000109097836 */ /* 0x008fca0000000000 */
[----:B------:R3:W-:Y:S02]  /*0b20*/  STG.E desc[UR4][R2.64], R9 ;  /* 0x0000000902007986 */ /* 0x0007e4000c101904 */
.L_x_10:
[----:B------:R-:W-:Y:S05]  /*0b30*/  BSYNC.RECONVERGENT B0 ;  /* 0x0000000000007941 */ /* 0x000fea0003800200 */
.L_x_9:
[----:B------:R-:W-:Y:S05]  /*0b40*/  @!P0 BRA `(.L_x_11) ;  /* 0x0000000000288947 */ /* 0x000fea0003800000 */
[----:B-12---:R-:W1:Y:S01]  /*0b50*/  LDC.64 R10, c[0x0][0x388] ;  /* 0x0000e200ff0a7b82 */ /* 0x006e620000000a00 */
[----:B---3--:R-:W-:-:S05]  /*0b60*/  IADD3 R9, PT, PT, R8, -0x1, RZ ;  /* 0xffffffff08097810 */ /* 0x008fca0007ffe0ff */
[----:B-1----:R-:W-:-:S06]  /*0b70*/  IMAD.WIDE.U32 R10, R9, 0x4, R10 ;  /* 0x00000004090a7825 */ /* 0x002fcc00078e000a */
[----:B------:R-:W2:Y:S02]  /*0b80*/  LDG.E R10, desc[UR4][R10.64] ;  /* 0x000000040a0a7981 */ /* 0x000ea4000c1e1900 */
[----:B--2---:R-:W-:-:S13]  /*0b90*/  ISETP.NE.AND P1, PT, R10, RZ, PT ;  /* 0x000000ff0a00720c */ /* 0x004fda0003f25270 */
[----:B0-----:R-:W0:Y:S02]  /*0ba0*/  @P1 LDC.64 R12, c[0x0][0x390] ;  /* 0x0000e400ff0c1b82 */ /* 0x001e240000000a00 */
[----:B0-----:R-:W-:-:S05]  /*0bb0*/  @P1 IMAD.WIDE.U32 R12, R9, 0x4, R12 ;  /* 0x00000004090c1825 */ /* 0x001fca00078e000c */
[----:B------:R-:W2:Y:S02]  /*0bc0*/  @P1 LDG.E R9, desc[UR4][R12.64] ;  /* 0x000000040c091981 */ /* 0x000ea4000c1e1900 */
[----:B--2---:R-:W-:-:S05]  /*0bd0*/  @P1 VIADD R9, R9, 0x1 ;  /* 0x0000000109091836 */ /* 0x004fca0000000000 */
[----:B------:R4:W-:Y:S02]  /*0be0*/  @P1 STG.E desc[UR4][R12.64], R9 ;  /* 0x000000090c001986 */ /* 0x0009e4000c101904 */
.L_x_11:
[----:B------:R-:W-:Y:S05]  /*0bf0*/  WARPSYNC.ALL ;  /* 0x0000000000007948 */ /* 0x000fea0003800000 */
[----:B------:R-:W-:Y:S06]  /*0c00*/  BAR.SYNC.DEFER_BLOCKING 0x0 ;  /* 0x0000000000007b1d */ /* 0x000fec0000010000 */
[----:B------:R-:W5:Y:S01]  /*0c10*/  LDG.E R4, desc[UR4][R4.64] ;  /* 0x0000000404047981 */ /* 0x000f62000c1e1900 */
[----:B------:R-:W-:Y:S01]  /*0c20*/  BSSY.RECONVERGENT B0, `(.L_x_12) ;  /* 0x0000009000007945 */ /* 0x000fe20003800200 */
[----:B------:R-:W-:-:S02]  /*0c30*/  ISETP.NE.AND P2, PT, R0, RZ, PT ;  /* 0x000000ff0000720c */ /* 0x000fc40003f45270 */
[----:B-----5:R-:W-:-:S13]  /*0c40*/  ISETP.NE.AND P1, PT, R4, RZ, PT ;  /* 0x000000ff0400720c */ /* 0x020fda0003f25270 */
[----:B------:R-:W-:Y:S05]  /*0c50*/  @!P1 BRA `(.L_x_13) ;  /* 0x0000000000149947 */ /* 0x000fea0003800000 */
[----:B---3--:R-:W3:Y:S01]  /*0c60*/  LDG.E R3, desc[UR4][R2.64] ;  /* 0x0000000402037981 */ /* 0x008ee2000c1e1900 */
[----:B------:R-:W3:Y:S03]  /*0c70*/  LDC.64 R4, c[0x0][0x398] ;  /* 0x0000e600ff047b82 */ /* 0x000ee60000000a00 */
[----:B------:R-:W5:Y:S01]  /*0c80*/  LDG.E R7, desc[UR4][R6.64] ;  /* 0x0000000406077981 */ /* 0x000f62000c1e1900 */
[----:B---3--:R-:W-:-:S05]  /*0c90*/  IMAD.WIDE R4, R3, 0x4, R4 ;  /* 0x0000000403047825 */ /* 0x008fca00078e0204 */
[----:B-----5:R3:W-:Y:S02]  /*0ca0*/  STG.E desc[UR4][R4.64+-0x4], R7 ;  /* 0xfffffc0704007986 */ /* 0x0207e4000c101904 */
.L_x_13:
[----:B------:R-:W-:Y:S05]  /*0cb0*/  BSYNC.RECONVERGENT B0 ;  /* 0x0000000000007941 */ /* 0x000fea0003800200 */
.L_x_12:
[----:B------:R-:W-:Y:S04]  /*0cc0*/  BSSY.RECONVERGENT B0, `(.L_x_14) ;  /* 0x0000011000007945 */ /* 0x000fe80003800200 */
[----:B------:R-:W-:Y:S05]  /*0cd0*/  @!P0 BRA `(.L_x_15) ;  /* 0x00000000003c8947 */ /* 0x000fea0003800000 */
[----:B---3--:R-:W3:Y:S01]  /*0ce0*/  LDC.64 R2, c[0x0][0x388] ;  /* 0x0000e200ff027b82 */ /* 0x008ee20000000a00 */
[----:B----4-:R-:W-:-:S04]  /*0cf0*/  VIADD R9, R8, 0xffffffff ;  /* 0xffffffff08097836 */ /* 0x010fc80000000000 */
[----:B---3--:R-:W-:-:S06]  /*0d00*/  IMAD.WIDE.U32 R2, R9, 0x4, R2 ;  /* 0x0000000409027825 */ /* 0x008fcc00078e0002 */
[----:B------:R-:W3:Y:S02]  /*0d10*/  LDG.E R2, desc[UR4][R2.64] ;  /* 0x0000000402027981 */ /* 0x000ee4000c1e1900 */
[----:B---3--:R-:W-:-:S13]  /*0d20*/  ISETP.NE.AND P0, PT, R2, RZ, PT ;  /* 0x000000ff0200720c */ /* 0x008fda0003f05270 */
[----:B------:R-:W-:Y:S05]  /*0d30*/  @!P0 BRA `(.L_x_15) ;  /* 0x0000000000248947 */ /* 0x000fea0003800000 */
[----:B------:R-:W3:Y:S08]  /*0d40*/  LDC.64 R4, c[0x0][0x390] ;  /* 0x0000e400ff047b82 */ /* 0x000ef00000000a00 */
[----:B------:R-:W4:Y:S01]  /*0d50*/  LDC.64 R2, c[0x0][0x380] ;  /* 0x0000e000ff027b82 */ /* 0x000f220000000a00 */
[----:B---3--:R-:W-:-:S06]  /*0d60*/  IMAD.WIDE.U32 R6, R9, 0x4, R4 ;  /* 0x0000000409067825 */ /* 0x008fcc00078e0004 */
[----:B------:R-:W3:Y:S01]  /*0d70*/  LDG.E R7, desc[UR4][R6.64] ;  /* 0x0000000406077981 */ /* 0x000ee2000c1e1900 */
[----:B----4-:R-:W-:Y:S02]  /*0d80*/  IMAD.WIDE.U32 R4, R9, 0x4, R2 ;  /* 0x0000000409047825 */ /* 0x010fe400078e0002 */
[----:B------:R-:W3:Y:S04]  /*0d90*/  LDC.64 R2, c[0x0][0x398] ;  /* 0x0000e600ff027b82 */ /* 0x000ee80000000a00 */
[----:B------:R-:W4:Y:S01]  /*0da0*/  LDG.E R5, desc[UR4][R4.64] ;  /* 0x0000000404057981 */ /* 0x000f22000c1e1900 */
[----:B---3--:R-:W-:-:S05]  /*0db0*/  IMAD.WIDE R2, R7, 0x4, R2 ;  /* 0x0000000407027825 */ /* 0x008fca00078e0202 */
[----:B----4-:R3:W-:Y:S02]  /*0dc0*/  STG.E desc[UR4][R2.64+-0x4], R5 ;  /* 0xfffffc0502007986 */ /* 0x0107e4000c101904 */
.L_x_15:
[----:B------:R-:W-:Y:S05]  /*0dd0*/  BSYNC.RECONVERGENT B0 ;  /* 0x0000000000007941 */ /* 0x000fea0003800200 */
.L_x_14:
[----:B------:R-:W-:Y:S05]  /*0de0*/  @P2 EXIT ;  /* 0x000000000000294d */ /* 0x000fea0003800000 */
[----:B---3--:R-:W3:Y:S08]  /*0df0*/  LDC.64 R4, c[0x0][0x3a0] ;  /* 0x0000e800ff047b82 */ /* 0x008ef00000000a00 */
[----:B------:R-:W5:Y:S01]  /*0e00*/  LDC.64 R2, c[0x0][0x390] ;  /* 0x0000e400ff027b82 */ /* 0x000f620000000a00 */
[----:B---3--:R-:W5:Y:S02]  /*0e10*/  LDG.E R7, desc[UR4][R4.64] ;  /* 0x0000000404077981 */ /* 0x008f64000c1e1900 */
[----:B-----5:R-:W-:-:S06]  /*0e20*/  IMAD.WIDE R2, R7, 0x4, R2 ;  /* 0x0000000407027825 */ /* 0x020fcc00078e0202 */
[----:B------:R-:W3:Y:S04]  /*0e30*/  LDG.E R3, desc[UR4][R2.64+-0x4] ;  /* 0xfffffc0402037981 */ /* 0x000ee8000c1e1900 */
[----:B---3--:R-:W-:Y:S01]  /*0e40*/  STG.E desc[UR4][R4.64], R3 ;  /* 0x0000000304007986 */ /* 0x008fe2000c101904 */
[----:B------:R-:W-:Y:S05]  /*0e50*/  EXIT ;  /* 0x000000000000794d */ /* 0x000fea0003800000 */
.L_x_16:
[----:B------:R-:W-:-:S00]  /*0e60*/  BRA `(.L_x_16) ;  /* 0xfffffffc00fc7947 */ /* 0x000fc0000383ffff */
[----:B------:R-:W-:-:S00]  /*0e70*/  NOP ;  /* 0x0000000000007918 */ /* 0x000fc00000000000 */
        /* <DEDUP_REMOVED lines=8> */
.L_x_17:


//--------------------- .nv.shared.reserved.0     --------------------------
	.section	.nv.shared.reserved.0,"aw",@nobits
	.weak		__nv_reservedSMEM_offset_0_alias
	.size		__nv_reservedSMEM_offset_0_alias, 0, 64
	.other		__nv_reservedSMEM_offset_0_alias,@"STO_CUDA_RESERVED_SHARED STV_DEFAULT"
__nv_reservedSMEM_offset_0_alias:
	.zero		0
	.zero		64


//--------------------- .nv.constant0._Z12filterKernelPiS_S_S_S_S_ --------------------------
	.section	.nv.constant0._Z12filterKernelPiS_S_S_S_S_,"a",@progbits
	.sectionflags	@""
	.align	4
.nv.constant0._Z12filterKernelPiS_S_S_S_S_:
	.zero		944


//--------------------- SYMBOLS --------------------------

	.type		.nv.reservedSmem.offset0,@object
	.size		.nv.reservedSmem.offset0,0x4
